//
// Generated by NVIDIA NVVM Compiler
//
// Compiler Build ID: CL-36424714
// Cuda compilation tools, release 13.0, V13.0.88
// Based on NVVM 20.0.0
//

.version 9.0
.target sm_100
.address_size 64

	// .globl	_Z16helloWorldKernelv
.extern .func  (.param .b32 func_retval0) vprintf
(
	.param .b64 vprintf_param_0,
	.param .b64 vprintf_param_1
)
;
.global .align 1 .b8 $str[17] = {72, 101, 108, 108, 111, 32, 102, 114, 111, 109, 32, 71, 80, 85, 33, 10};

.visible .entry _Z16helloWorldKernelv()
{
	.reg .b32 	%r<3>;
	.reg .b64 	%rd<3>;

	mov.u64 	%rd1, $str;
	cvta.global.u64 	%rd2, %rd1;
	{ // callseq 0, 0
	.param .b64 param0;
	st.param.b64 	[param0], %rd2;
	.param .b64 param1;
	st.param.b64 	[param1], 0;
	.param .b32 retval0;
	call.uni (retval0), 
	vprintf, 
	(
	param0, 
	param1
	);
	ld.param.b32 	%r1, [retval0];
	} // callseq 0
	ret;

}


// ===== COMPILED SASS (sm_100) =====

	.target	sm_100

	.elftype	@"ET_EXEC"


//--------------------- .note.nv.tkinfo           --------------------------
	.section	.note.nv.tkinfo,"",@"SHT_NOTE"
	.sectionflags	@"SHF_NOTE_NV_TKINFO"
	.tkinfo
        /*0018*/ 	.word	0x00000002
        /*0030*/ 	.string	""
        /*0030*/ 	.string	"ptxas"
        /*0030*/ 	.string	"Cuda compilation tools, release 13.0, V13.0.88"
        /*0030*/ 	.string	"Build cuda_13.0.r13.0/compiler.36424714_0"
        /*0030*/ 	.string	"-arch sm_100 -m 64 "



//--------------------- .note.nv.cuinfo           --------------------------
	.section	.note.nv.cuinfo,"",@"SHT_NOTE"
	.sectionflags	@"SHF_NOTE_NV_CUINFO"
        /*0018*/ 	.short	0x0002
        /*001a*/ 	.short	0x0064
        /*001c*/ 	.short	0x0082
	.zero		2


//--------------------- .nv.info                  --------------------------
	.section	.nv.info,"",@"SHT_CUDA_INFO"
	.align	4


	//----- nvinfo : EIATTR_REGCOUNT
	.align		4
        /*0000*/ 	.byte	0x04, 0x2f
        /*0002*/ 	.short	(.L_2 - .L_1)
	.align		4
.L_1:
        /*0004*/ 	.word	index@(_Z16helloWorldKernelv)
        /*0008*/ 	.word	0x00000018


	//----- nvinfo : EIATTR_FRAME_SIZE
	.align		4
.L_2:
        /*000c*/ 	.byte	0x04, 0x11
        /*000e*/ 	.short	(.L_4 - .L_3)
	.align		4
.L_3:
        /*0010*/ 	.word	index@(_Z16helloWorldKernelv)
        /*0014*/ 	.word	0x00000000


	//----- nvinfo : EIATTR_MIN_STACK_SIZE
	.align		4
.L_4:
        /*0018*/ 	.byte	0x04, 0x12
        /*001a*/ 	.short	(.L_6 - .L_5)
	.align		4
.L_5:
        /*001c*/ 	.word	index@(_Z16helloWorldKernelv)
        /*0020*/ 	.word	0x00000000
.L_6:


//--------------------- .nv.compat                --------------------------
	.section	.nv.compat,"",@"SHT_CUDA_COMPAT_INFO"
	.align	4
        /*0000*/ 	.byte	0x02, 0x09, 0x00, 0x00, 0x02, 0x02, 0x01, 0x00, 0x02, 0x05, 0x05, 0x00, 0x03, 0x07, 0x01, 0x01
        /*0010*/ 	.byte	0x02, 0x03, 0x00, 0x00, 0x02, 0x06, 0x01, 0x00, 0x04, 0x0b, 0x08, 0x00, 0x09, 0x00, 0x00, 0x00
        /*0020*/ 	.byte	0x00, 0x00, 0x00, 0x00


//--------------------- .nv.info._Z16helloWorldKernelv --------------------------
	.section	.nv.info._Z16helloWorldKernelv,"",@"SHT_CUDA_INFO"
	.sectionflags	@""
	.align	4


	//----- nvinfo : EIATTR_CUDA_API_VERSION
	.align		4
        /*0000*/ 	.byte	0x04, 0x37
        /*0002*/ 	.short	(.L_8 - .L_7)
.L_7:
        /*0004*/ 	.word	0x00000082


	//----- nvinfo : EIATTR_SPARSE_MMA_MASK
	.align		4
.L_8:
        /*0008*/ 	.byte	0x03, 0x50
        /*000a*/ 	.short	0x0000


	//----- nvinfo : EIATTR_MAXREG_COUNT
	.align		4
        /*000c*/ 	.byte	0x03, 0x1b
        /*000e*/ 	.short	0x00ff


	//----- nvinfo : EIATTR_EXTERNS
	.align		4
        /*0010*/ 	.byte	0x04, 0x0f
        /*0012*/ 	.short	(.L_10 - .L_9)


	//   ....[0]....
	.align		4
.L_9:
        /*0014*/ 	.word	index@(vprintf)


	//----- nvinfo : EIATTR_MERCURY_ISA_VERSION
	.align		4
.L_10:
        /*0018*/ 	.byte	0x03, 0x5f
        /*001a*/ 	.short	0x0101


	//----- nvinfo : EIATTR_VRC_CTA_INIT_COUNT
	.align		4
        /*001c*/ 	.byte	0x02, 0x4a
	.zero		1
	.zero		1


	//----- nvinfo : EIATTR_SYSCALL_OFFSETS
	.align		4
        /*0020*/ 	.byte	0x04, 0x46
        /*0022*/ 	.short	(.L_12 - .L_11)


	//   ....[0]....
.L_11:
        /*0024*/ 	.word	0x00000080


	//----- nvinfo : EIATTR_EXIT_INSTR_OFFSETS
	.align		4
.L_12:
        /*0028*/ 	.byte	0x04, 0x1c
        /*002a*/ 	.short	(.L_14 - .L_13)


	//   ....[0]....
.L_13:
        /*002c*/ 	.word	0x00000090


	//----- nvinfo : EIATTR_SW_WAR
	.align		4
.L_14:
        /*0030*/ 	.byte	0x04, 0x36
        /*0032*/ 	.short	(.L_16 - .L_15)
.L_15:
        /*0034*/ 	.word	0x00000008
.L_16:


//--------------------- .nv.callgraph             --------------------------
	.section	.nv.callgraph,"",@"SHT_CUDA_CALLGRAPH"
	.align	4
	.sectionentsize	8
	.align		4
        /*0000*/ 	.word	0x00000000
	.align		4
        /*0004*/ 	.word	0xffffffff
	.align		4
        /*0008*/ 	.word	index@(_Z16helloWorldKernelv)
	.align		4
        /*000c*/ 	.word	index@(vprintf)
	.align		4
        /*0010*/ 	.word	0x00000000
	.align		4
        /*0014*/ 	.word	0xfffffffe
	.align		4
        /*0018*/ 	.word	0x00000000
	.align		4
        /*001c*/ 	.word	0xfffffffd
	.align		4
        /*0020*/ 	.word	0x00000000
	.align		4
        /*0024*/ 	.word	0xfffffffc


//--------------------- .nv.constant4             --------------------------
	.section	.nv.constant4,"a",@progbits
	.align	8
	.align		8
.nv.constant4:
        /*0000*/ 	.dword	vprintf
	.align		8
        /*0008*/ 	.dword	$str


//--------------------- .text._Z16helloWorldKernelv --------------------------
	.section	.text._Z16helloWorldKernelv,"ax",@progbits
	.align	128
        .global         _Z16helloWorldKernelv
        .type           _Z16helloWorldKernelv,@function
        .size           _Z16helloWorldKernelv,(.L_x_2 - _Z16helloWorldKernelv)
        .other          _Z16helloWorldKernelv,@"STO_CUDA_ENTRY STV_DEFAULT"
_Z16helloWorldKernelv:
.text._Z16helloWorldKernelv:
[----:B------:R-:W0:Y:S01]  /*0000*/  LDC R1, c[0x0][0x37c] ;  /* 0x0000df00ff017b82 */ /* 0x000e220000000800 */
[----:B------:R-:W-:Y:S01]  /*0010*/  MOV R0, 0x0 ;  /* 0x0000000000007802 */ /* 0x000fe20000000f00 */
[----:B------:R-:W1:Y:S01]  /*0020*/  LDCU.64 UR4, c[0x4][0x8] ;  /* 0x01000100ff0477ac */ /* 0x000e620008000a00 */
[----:B------:R-:W-:-:S05]  /*0030*/  CS2R R6, SRZ ;  /* 0x0000000000067805 */ /* 0x000fca000001ff00 */
[----:B------:R2:W3:Y:S01]  /*0040*/  LDC.64 R2, c[0x4][R0] ;  /* 0x0100000000027b82 */ /* 0x0004e20000000a00 */
[----:B-1----:R-:W-:Y:S02]  /*0050*/  IMAD.U32 R4, RZ, RZ, UR4 ;  /* 0x00000004ff047e24 */ /* 0x002fe4000f8e00ff */
[----:B--2---:R-:W-:-:S07]  /*0060*/  IMAD.U32 R5, RZ, RZ, UR5 ;  /* 0x00000005ff057e24 */ /* 0x004fce000f8e00ff */
[----:B------:R-:W-:-:S07]  /*0070*/  LEPC R20, `(.L_x_0) ;  /* 0x000000001014794e */ /* 0x000fce0000000000 */
[----:B0--3--:R-:W-:Y:S05]  /*0080*/  CALL.ABS.NOINC R2 ;  /* 0x0000000002007343 */ /* 0x009fea0003c00000 */
.L_x_0:
[----:B------:R-:W-:Y:S05]  /*0090*/  EXIT ;  /* 0x000000000000794d */ /* 0x000fea0003800000 */
.L_x_1:
[----:B------:R-:W-:-:S00]  /*00a0*/  BRA `(.L_x_1) ;  /* 0xfffffffc00fc7947 */ /* 0x000fc0000383ffff */
[----:B------:R-:W-:-:S00]  /*00b0*/  NOP ;  /* 0x0000000000007918 */ /* 0x000fc00000000000 */
        /* <DEDUP_REMOVED lines=12> */
.L_x_2:


//--------------------- .nv.global.init           --------------------------
	.section	.nv.global.init,"aw",@progbits
.nv.global.init:
	.type		$str,@object
	.size		$str,(.L_0 - $str)
$str:
        /*0000*/ 	.byte	0x48, 0x65, 0x6c, 0x6c, 0x6f, 0x20, 0x66, 0x72, 0x6f, 0x6d, 0x20, 0x47, 0x50, 0x55, 0x21, 0x0a
        /*0010*/ 	.byte	0x00
.L_0:


//--------------------- .nv.shared.reserved.0     --------------------------
	.section	.nv.shared.reserved.0,"aw",@nobits
	.weak		__nv_reservedSMEM_offset_0_alias
	.size		__nv_reservedSMEM_offset_0_alias, 0, 64
	.other		__nv_reservedSMEM_offset_0_alias,@"STO_CUDA_RESERVED_SHARED STV_DEFAULT"
__nv_reservedSMEM_offset_0_alias:
	.zero		0
	.zero		64


//--------------------- .nv.constant0._Z16helloWorldKernelv --------------------------
	.section	.nv.constant0._Z16helloWorldKernelv,"a",@progbits
	.sectionflags	@""
	.align	4
.nv.constant0._Z16helloWorldKernelv:
	.zero		896


//--------------------- SYMBOLS --------------------------

	.type		.nv.reservedSmem.offset0,@object
	.size		.nv.reservedSmem.offset0,0x4
	.type		vprintf,@function
